//
// Generated by NVIDIA NVVM Compiler
//
// Compiler Build ID: CL-36424714
// Cuda compilation tools, release 13.0, V13.0.88
// Based on NVVM 20.0.0
//

.version 9.0
.target sm_100
.address_size 64

	// .globl	_Z11naiveMatMuliiiPfS_S_
// _ZZ11tiledMatMuliiiPfS_S_E4ds_A has been demoted
// _ZZ11tiledMatMuliiiPfS_S_E4ds_B has been demoted

.visible .entry _Z11naiveMatMuliiiPfS_S_(
	.param .u32 _Z11naiveMatMuliiiPfS_S__param_0,
	.param .u32 _Z11naiveMatMuliiiPfS_S__param_1,
	.param .u32 _Z11naiveMatMuliiiPfS_S__param_2,
	.param .u64 .ptr .align 1 _Z11naiveMatMuliiiPfS_S__param_3,
	.param .u64 .ptr .align 1 _Z11naiveMatMuliiiPfS_S__param_4,
	.param .u64 .ptr .align 1 _Z11naiveMatMuliiiPfS_S__param_5
)
{
	.reg .pred 	%p<5>;
	.reg .b32 	%r<25>;
	.reg .b32 	%f<52>;
	.reg .b64 	%rd<30>;

	ld.param.u32 	%r13, [_Z11naiveMatMuliiiPfS_S__param_0];
	ld.param.u32 	%r11, [_Z11naiveMatMuliiiPfS_S__param_1];
	ld.param.u32 	%r12, [_Z11naiveMatMuliiiPfS_S__param_2];
	ld.param.u64 	%rd3, [_Z11naiveMatMuliiiPfS_S__param_3];
	ld.param.u64 	%rd4, [_Z11naiveMatMuliiiPfS_S__param_4];
	ld.param.u64 	%rd5, [_Z11naiveMatMuliiiPfS_S__param_5];
	mov.u32 	%r14, %ctaid.y;
	mov.u32 	%r15, %ntid.y;
	mov.u32 	%r16, %tid.y;
	mad.lo.s32 	%r1, %r14, %r15, %r16;
	mov.u32 	%r17, %ctaid.x;
	mov.u32 	%r18, %ntid.x;
	mov.u32 	%r19, %tid.x;
	mad.lo.s32 	%r2, %r17, %r18, %r19;
	setp.ge.s32 	%p1, %r1, %r13;
	setp.ge.s32 	%p2, %r2, %r12;
	or.pred  	%p3, %p1, %p2;
	@%p3 bra 	$L__BB0_4;
	mul.lo.s32 	%r22, %r11, %r1;
	shl.b32 	%r4, %r12, 4;
	cvta.to.global.u64 	%rd6, %rd3;
	add.s64 	%rd1, %rd6, 32;
	cvta.to.global.u64 	%rd2, %rd4;
	mov.f32 	%f51, 0f00000000;
	mov.b32 	%r24, 0;
	mul.wide.s32 	%rd11, %r12, 4;
	mov.u32 	%r23, %r2;
$L__BB0_2:
	mul.wide.s32 	%rd7, %r22, 4;
	add.s64 	%rd8, %rd1, %rd7;
	ld.global.f32 	%f4, [%rd8+-32];
	mul.wide.s32 	%rd9, %r23, 4;
	add.s64 	%rd10, %rd2, %rd9;
	ld.global.f32 	%f5, [%rd10];
	fma.rn.f32 	%f6, %f4, %f5, %f51;
	ld.global.f32 	%f7, [%rd8+-28];
	add.s64 	%rd12, %rd10, %rd11;
	ld.global.f32 	%f8, [%rd12];
	fma.rn.f32 	%f9, %f7, %f8, %f6;
	ld.global.f32 	%f10, [%rd8+-24];
	add.s64 	%rd13, %rd12, %rd11;
	ld.global.f32 	%f11, [%rd13];
	fma.rn.f32 	%f12, %f10, %f11, %f9;
	ld.global.f32 	%f13, [%rd8+-20];
	add.s64 	%rd14, %rd13, %rd11;
	ld.global.f32 	%f14, [%rd14];
	fma.rn.f32 	%f15, %f13, %f14, %f12;
	ld.global.f32 	%f16, [%rd8+-16];
	add.s64 	%rd15, %rd14, %rd11;
	ld.global.f32 	%f17, [%rd15];
	fma.rn.f32 	%f18, %f16, %f17, %f15;
	ld.global.f32 	%f19, [%rd8+-12];
	add.s64 	%rd16, %rd15, %rd11;
	ld.global.f32 	%f20, [%rd16];
	fma.rn.f32 	%f21, %f19, %f20, %f18;
	ld.global.f32 	%f22, [%rd8+-8];
	add.s64 	%rd17, %rd16, %rd11;
	ld.global.f32 	%f23, [%rd17];
	fma.rn.f32 	%f24, %f22, %f23, %f21;
	ld.global.f32 	%f25, [%rd8+-4];
	add.s64 	%rd18, %rd17, %rd11;
	ld.global.f32 	%f26, [%rd18];
	fma.rn.f32 	%f27, %f25, %f26, %f24;
	ld.global.f32 	%f28, [%rd8];
	add.s64 	%rd19, %rd18, %rd11;
	ld.global.f32 	%f29, [%rd19];
	fma.rn.f32 	%f30, %f28, %f29, %f27;
	ld.global.f32 	%f31, [%rd8+4];
	add.s64 	%rd20, %rd19, %rd11;
	ld.global.f32 	%f32, [%rd20];
	fma.rn.f32 	%f33, %f31, %f32, %f30;
	ld.global.f32 	%f34, [%rd8+8];
	add.s64 	%rd21, %rd20, %rd11;
	ld.global.f32 	%f35, [%rd21];
	fma.rn.f32 	%f36, %f34, %f35, %f33;
	ld.global.f32 	%f37, [%rd8+12];
	add.s64 	%rd22, %rd21, %rd11;
	ld.global.f32 	%f38, [%rd22];
	fma.rn.f32 	%f39, %f37, %f38, %f36;
	ld.global.f32 	%f40, [%rd8+16];
	add.s64 	%rd23, %rd22, %rd11;
	ld.global.f32 	%f41, [%rd23];
	fma.rn.f32 	%f42, %f40, %f41, %f39;
	ld.global.f32 	%f43, [%rd8+20];
	add.s64 	%rd24, %rd23, %rd11;
	ld.global.f32 	%f44, [%rd24];
	fma.rn.f32 	%f45, %f43, %f44, %f42;
	ld.global.f32 	%f46, [%rd8+24];
	add.s64 	%rd25, %rd24, %rd11;
	ld.global.f32 	%f47, [%rd25];
	fma.rn.f32 	%f48, %f46, %f47, %f45;
	ld.global.f32 	%f49, [%rd8+28];
	add.s64 	%rd26, %rd25, %rd11;
	ld.global.f32 	%f50, [%rd26];
	fma.rn.f32 	%f51, %f49, %f50, %f48;
	add.s32 	%r24, %r24, 16;
	add.s32 	%r23, %r23, %r4;
	add.s32 	%r22, %r22, 16;
	setp.ne.s32 	%p4, %r24, 10000;
	@%p4 bra 	$L__BB0_2;
	mad.lo.s32 	%r21, %r12, %r1, %r2;
	cvta.to.global.u64 	%rd27, %rd5;
	mul.wide.s32 	%rd28, %r21, 4;
	add.s64 	%rd29, %rd27, %rd28;
	st.global.f32 	[%rd29], %f51;
$L__BB0_4:
	ret;

}
	// .globl	_Z11tiledMatMuliiiPfS_S_
.visible .entry _Z11tiledMatMuliiiPfS_S_(
	.param .u32 _Z11tiledMatMuliiiPfS_S__param_0,
	.param .u32 _Z11tiledMatMuliiiPfS_S__param_1,
	.param .u32 _Z11tiledMatMuliiiPfS_S__param_2,
	.param .u64 .ptr .align 1 _Z11tiledMatMuliiiPfS_S__param_3,
	.param .u64 .ptr .align 1 _Z11tiledMatMuliiiPfS_S__param_4,
	.param .u64 .ptr .align 1 _Z11tiledMatMuliiiPfS_S__param_5
)
{
	.reg .pred 	%p<12>;
	.reg .b32 	%r<45>;
	.reg .b32 	%f<63>;
	.reg .b64 	%rd<13>;
	// demoted variable
	.shared .align 4 .b8 _ZZ11tiledMatMuliiiPfS_S_E4ds_A[1024];
	// demoted variable
	.shared .align 4 .b8 _ZZ11tiledMatMuliiiPfS_S_E4ds_B[1024];
	ld.param.u32 	%r23, [_Z11tiledMatMuliiiPfS_S__param_0];
	ld.param.u32 	%r24, [_Z11tiledMatMuliiiPfS_S__param_1];
	ld.param.u32 	%r25, [_Z11tiledMatMuliiiPfS_S__param_2];
	ld.param.u64 	%rd3, [_Z11tiledMatMuliiiPfS_S__param_3];
	ld.param.u64 	%rd4, [_Z11tiledMatMuliiiPfS_S__param_4];
	ld.param.u64 	%rd5, [_Z11tiledMatMuliiiPfS_S__param_5];
	mov.u32 	%r26, %ctaid.x;
	mov.u32 	%r27, %ctaid.y;
	mov.u32 	%r40, %tid.x;
	mov.u32 	%r42, %tid.y;
	mov.u32 	%r28, %ntid.y;
	mad.lo.s32 	%r3, %r27, %r28, %r42;
	mov.u32 	%r29, %ntid.x;
	mad.lo.s32 	%r4, %r26, %r29, %r40;
	setp.lt.s32 	%p1, %r24, -14;
	mov.f32 	%f62, 0f00000000;
	@%p1 bra 	$L__BB1_7;
	add.s32 	%r30, %r24, -1;
	shr.s32 	%r31, %r30, 31;
	shr.u32 	%r32, %r31, 28;
	add.s32 	%r33, %r30, %r32;
	shr.s32 	%r34, %r33, 4;
	neg.s32 	%r44, %r34;
	shl.b32 	%r35, %r42, 6;
	mov.u32 	%r36, _ZZ11tiledMatMuliiiPfS_S_E4ds_A;
	add.s32 	%r5, %r36, %r35;
	shl.b32 	%r37, %r40, 2;
	add.s32 	%r6, %r5, %r37;
	mov.u32 	%r38, _ZZ11tiledMatMuliiiPfS_S_E4ds_B;
	add.s32 	%r8, %r38, %r37;
	add.s32 	%r7, %r8, %r35;
	mad.lo.s32 	%r43, %r42, %r25, %r4;
	shl.b32 	%r11, %r25, 4;
	mad.lo.s32 	%r41, %r24, %r3, %r40;
	cvta.to.global.u64 	%rd1, %rd3;
	cvta.to.global.u64 	%rd2, %rd4;
	mov.f32 	%f62, 0f00000000;
$L__BB1_2:
	setp.ge.s32 	%p2, %r3, %r23;
	setp.ge.s32 	%p3, %r40, %r24;
	mov.f32 	%f60, 0f00000000;
	or.pred  	%p4, %p2, %p3;
	@%p4 bra 	$L__BB1_4;
	mul.wide.s32 	%rd6, %r41, 4;
	add.s64 	%rd7, %rd1, %rd6;
	ld.global.f32 	%f60, [%rd7];
$L__BB1_4:
	setp.ge.s32 	%p5, %r4, %r25;
	st.shared.f32 	[%r6], %f60;
	setp.ge.s32 	%p6, %r42, %r24;
	mov.f32 	%f61, 0f00000000;
	or.pred  	%p7, %p5, %p6;
	@%p7 bra 	$L__BB1_6;
	mul.wide.s32 	%rd8, %r43, 4;
	add.s64 	%rd9, %rd2, %rd8;
	ld.global.f32 	%f61, [%rd9];
$L__BB1_6:
	st.shared.f32 	[%r7], %f61;
	bar.sync 	0;
	ld.shared.f32 	%f12, [%r5];
	ld.shared.f32 	%f13, [%r8];
	fma.rn.f32 	%f14, %f12, %f13, %f62;
	ld.shared.f32 	%f15, [%r5+4];
	ld.shared.f32 	%f16, [%r8+64];
	fma.rn.f32 	%f17, %f15, %f16, %f14;
	ld.shared.f32 	%f18, [%r5+8];
	ld.shared.f32 	%f19, [%r8+128];
	fma.rn.f32 	%f20, %f18, %f19, %f17;
	ld.shared.f32 	%f21, [%r5+12];
	ld.shared.f32 	%f22, [%r8+192];
	fma.rn.f32 	%f23, %f21, %f22, %f20;
	ld.shared.f32 	%f24, [%r5+16];
	ld.shared.f32 	%f25, [%r8+256];
	fma.rn.f32 	%f26, %f24, %f25, %f23;
	ld.shared.f32 	%f27, [%r5+20];
	ld.shared.f32 	%f28, [%r8+320];
	fma.rn.f32 	%f29, %f27, %f28, %f26;
	ld.shared.f32 	%f30, [%r5+24];
	ld.shared.f32 	%f31, [%r8+384];
	fma.rn.f32 	%f32, %f30, %f31, %f29;
	ld.shared.f32 	%f33, [%r5+28];
	ld.shared.f32 	%f34, [%r8+448];
	fma.rn.f32 	%f35, %f33, %f34, %f32;
	ld.shared.f32 	%f36, [%r5+32];
	ld.shared.f32 	%f37, [%r8+512];
	fma.rn.f32 	%f38, %f36, %f37, %f35;
	ld.shared.f32 	%f39, [%r5+36];
	ld.shared.f32 	%f40, [%r8+576];
	fma.rn.f32 	%f41, %f39, %f40, %f38;
	ld.shared.f32 	%f42, [%r5+40];
	ld.shared.f32 	%f43, [%r8+640];
	fma.rn.f32 	%f44, %f42, %f43, %f41;
	ld.shared.f32 	%f45, [%r5+44];
	ld.shared.f32 	%f46, [%r8+704];
	fma.rn.f32 	%f47, %f45, %f46, %f44;
	ld.shared.f32 	%f48, [%r5+48];
	ld.shared.f32 	%f49, [%r8+768];
	fma.rn.f32 	%f50, %f48, %f49, %f47;
	ld.shared.f32 	%f51, [%r5+52];
	ld.shared.f32 	%f52, [%r8+832];
	fma.rn.f32 	%f53, %f51, %f52, %f50;
	ld.shared.f32 	%f54, [%r5+56];
	ld.shared.f32 	%f55, [%r8+896];
	fma.rn.f32 	%f56, %f54, %f55, %f53;
	ld.shared.f32 	%f57, [%r5+60];
	ld.shared.f32 	%f58, [%r8+960];
	fma.rn.f32 	%f62, %f57, %f58, %f56;
	bar.sync 	0;
	add.s32 	%r44, %r44, 1;
	add.s32 	%r43, %r43, %r11;
	add.s32 	%r42, %r42, 16;
	add.s32 	%r41, %r41, 16;
	add.s32 	%r40, %r40, 16;
	setp.ne.s32 	%p8, %r44, 1;
	@%p8 bra 	$L__BB1_2;
$L__BB1_7:
	setp.ge.s32 	%p9, %r3, %r23;
	setp.ge.s32 	%p10, %r4, %r25;
	or.pred  	%p11, %p9, %p10;
	@%p11 bra 	$L__BB1_9;
	mad.lo.s32 	%r39, %r25, %r3, %r4;
	cvta.to.global.u64 	%rd10, %rd5;
	mul.wide.s32 	%rd11, %r39, 4;
	add.s64 	%rd12, %rd10, %rd11;
	st.global.f32 	[%rd12], %f62;
$L__BB1_9:
	ret;

}


// ===== COMPILED SASS (sm_100) =====

	.target	sm_100

	.elftype	@"ET_EXEC"


//--------------------- .note.nv.tkinfo           --------------------------
	.section	.note.nv.tkinfo,"",@"SHT_NOTE"
	.sectionflags	@"SHF_NOTE_NV_TKINFO"
	.tkinfo
        /*0018*/ 	.word	0x00000002
        /*0030*/ 	.string	""
        /*0030*/ 	.string	"ptxas"
        /*0030*/ 	.string	"Cuda compilation tools, release 13.0, V13.0.88"
        /*0030*/ 	.string	"Build cuda_13.0.r13.0/compiler.36424714_0"
        /*0030*/ 	.string	"-arch sm_100 -m 64 "



//--------------------- .note.nv.cuinfo           --------------------------
	.section	.note.nv.cuinfo,"",@"SHT_NOTE"
	.sectionflags	@"SHF_NOTE_NV_CUINFO"
        /*0018*/ 	.short	0x0002
        /*001a*/ 	.short	0x0064
        /*001c*/ 	.short	0x0082
	.zero		2


//--------------------- .nv.info                  --------------------------
	.section	.nv.info,"",@"SHT_CUDA_INFO"
	.align	4


	//----- nvinfo : EIATTR_REGCOUNT
	.align		4
        /*0000*/ 	.byte	0x04, 0x2f
        /*0002*/ 	.short	(.L_1 - .L_0)
	.align		4
.L_0:
        /*0004*/ 	.word	index@(_Z11naiveMatMuliiiPfS_S_)
        /*0008*/ 	.word	0x00000020


	//----- nvinfo : EIATTR_FRAME_SIZE
	.align		4
.L_1:
        /*000c*/ 	.byte	0x04, 0x11
        /*000e*/ 	.short	(.L_3 - .L_2)
	.align		4
.L_2:
        /*0010*/ 	.word	index@(_Z11naiveMatMuliiiPfS_S_)
        /*0014*/ 	.word	0x00000000


	//----- nvinfo : EIATTR_REGCOUNT
	.align		4
.L_3:
        /*0018*/ 	.byte	0x04, 0x2f
        /*001a*/ 	.short	(.L_5 - .L_4)
	.align		4
.L_4:
        /*001c*/ 	.word	index@(_Z11tiledMatMuliiiPfS_S_)
        /*0020*/ 	.word	0x00000020


	//----- nvinfo : EIATTR_FRAME_SIZE
	.align		4
.L_5:
        /*0024*/ 	.byte	0x04, 0x11
        /*0026*/ 	.short	(.L_7 - .L_6)
	.align		4
.L_6:
        /*0028*/ 	.word	index@(_Z11tiledMatMuliiiPfS_S_)
        /*002c*/ 	.word	0x00000000


	//----- nvinfo : EIATTR_MIN_STACK_SIZE
	.align		4
.L_7:
        /*0030*/ 	.byte	0x04, 0x12
        /*0032*/ 	.short	(.L_9 - .L_8)
	.align		4
.L_8:
        /*0034*/ 	.word	index@(_Z11tiledMatMuliiiPfS_S_)
        /*0038*/ 	.word	0x00000000


	//----- nvinfo : EIATTR_MIN_STACK_SIZE
	.align		4
.L_9:
        /*003c*/ 	.byte	0x04, 0x12
        /*003e*/ 	.short	(.L_11 - .L_10)
	.align		4
.L_10:
        /*0040*/ 	.word	index@(_Z11naiveMatMuliiiPfS_S_)
        /*0044*/ 	.word	0x00000000
.L_11:


//--------------------- .nv.compat                --------------------------
	.section	.nv.compat,"",@"SHT_CUDA_COMPAT_INFO"
	.align	4
        /*0000*/ 	.byte	0x02, 0x09, 0x00, 0x00, 0x02, 0x02, 0x01, 0x00, 0x02, 0x05, 0x05, 0x00, 0x03, 0x07, 0x01, 0x01
        /*0010*/ 	.byte	0x02, 0x03, 0x00, 0x00, 0x02, 0x06, 0x01, 0x00, 0x04, 0x0b, 0x08, 0x00, 0x09, 0x00, 0x00, 0x00
        /*0020*/ 	.byte	0x00, 0x00, 0x00, 0x00


//--------------------- .nv.info._Z11tiledMatMuliiiPfS_S_ --------------------------
	.section	.nv.info._Z11tiledMatMuliiiPfS_S_,"",@"SHT_CUDA_INFO"
	.sectionflags	@""
	.align	4


	//----- nvinfo : EIATTR_CUDA_API_VERSION
	.align		4
        /*0000*/ 	.byte	0x04, 0x37
        /*0002*/ 	.short	(.L_13 - .L_12)
.L_12:
        /*0004*/ 	.word	0x00000082


	//----- nvinfo : EIATTR_KPARAM_INFO
	.align		4
.L_13:
        /*0008*/ 	.byte	0x04, 0x17
        /*000a*/ 	.short	(.L_15 - .L_14)
.L_14:
        /*000c*/ 	.word	0x00000000
        /*0010*/ 	.short	0x0005
        /*0012*/ 	.short	0x0020
        /*0014*/ 	.byte	0x00, 0xf5, 0x21, 0x00


	//----- nvinfo : EIATTR_KPARAM_INFO
	.align		4
.L_15:
        /*0018*/ 	.byte	0x04, 0x17
        /*001a*/ 	.short	(.L_17 - .L_16)
.L_16:
        /*001c*/ 	.word	0x00000000
        /*0020*/ 	.short	0x0004
        /*0022*/ 	.short	0x0018
        /*0024*/ 	.byte	0x00, 0xf5, 0x21, 0x00


	//----- nvinfo : EIATTR_KPARAM_INFO
	.align		4
.L_17:
        /*0028*/ 	.byte	0x04, 0x17
        /*002a*/ 	.short	(.L_19 - .L_18)
.L_18:
        /*002c*/ 	.word	0x00000000
        /*0030*/ 	.short	0x0003
        /*0032*/ 	.short	0x0010
        /*0034*/ 	.byte	0x00, 0xf5, 0x21, 0x00


	//----- nvinfo : EIATTR_KPARAM_INFO
	.align		4
.L_19:
        /*0038*/ 	.byte	0x04, 0x17
        /*003a*/ 	.short	(.L_21 - .L_20)
.L_20:
        /*003c*/ 	.word	0x00000000
        /*0040*/ 	.short	0x0002
        /*0042*/ 	.short	0x0008
        /*0044*/ 	.byte	0x00, 0xf0, 0x11, 0x00


	//----- nvinfo : EIATTR_KPARAM_INFO
	.align		4
.L_21:
        /*0048*/ 	.byte	0x04, 0x17
        /*004a*/ 	.short	(.L_23 - .L_22)
.L_22:
        /*004c*/ 	.word	0x00000000
        /*0050*/ 	.short	0x0001
        /*0052*/ 	.short	0x0004
        /*0054*/ 	.byte	0x00, 0xf0, 0x11, 0x00


	//----- nvinfo : EIATTR_KPARAM_INFO
	.align		4
.L_23:
        /*0058*/ 	.byte	0x04, 0x17
        /*005a*/ 	.short	(.L_25 - .L_24)
.L_24:
        /*005c*/ 	.word	0x00000000
        /*0060*/ 	.short	0x0000
        /*0062*/ 	.short	0x0000
        /*0064*/ 	.byte	0x00, 0xf0, 0x11, 0x00


	//----- nvinfo : EIATTR_SPARSE_MMA_MASK
	.align		4
.L_25:
        /*0068*/ 	.byte	0x03, 0x50
        /*006a*/ 	.short	0x0000


	//----- nvinfo : EIATTR_MAXREG_COUNT
	.align		4
        /*006c*/ 	.byte	0x03, 0x1b
        /*006e*/ 	.short	0x00ff


	//----- nvinfo : EIATTR_NUM_BARRIERS
	.align		4
        /*0070*/ 	.byte	0x02, 0x4c
        /*0072*/ 	.byte	0x01
	.zero		1


	//----- nvinfo : EIATTR_MERCURY_ISA_VERSION
	.align		4
        /*0074*/ 	.byte	0x03, 0x5f
        /*0076*/ 	.short	0x0101


	//----- nvinfo : EIATTR_VRC_CTA_INIT_COUNT
	.align		4
        /*0078*/ 	.byte	0x02, 0x4a
	.zero		1
	.zero		1


	//----- nvinfo : EIATTR_EXIT_INSTR_OFFSETS
	.align		4
        /*007c*/ 	.byte	0x04, 0x1c
        /*007e*/ 	.short	(.L_27 - .L_26)


	//   ....[0]....
.L_26:
        /*0080*/ 	.word	0x00000610


	//   ....[1]....
        /*0084*/ 	.word	0x00000660


	//----- nvinfo : EIATTR_CBANK_PARAM_SIZE
	.align		4
.L_27:
        /*0088*/ 	.byte	0x03, 0x19
        /*008a*/ 	.short	0x0028


	//----- nvinfo : EIATTR_PARAM_CBANK
	.align		4
        /*008c*/ 	.byte	0x04, 0x0a
        /*008e*/ 	.short	(.L_29 - .L_28)
	.align		4
.L_28:
        /*0090*/ 	.word	index@(.nv.constant0._Z11tiledMatMuliiiPfS_S_)
        /*0094*/ 	.short	0x0380
        /*0096*/ 	.short	0x0028


	//----- nvinfo : EIATTR_SW_WAR
	.align		4
.L_29:
        /*0098*/ 	.byte	0x04, 0x36
        /*009a*/ 	.short	(.L_31 - .L_30)
.L_30:
        /*009c*/ 	.word	0x00000008
.L_31:


//--------------------- .nv.info._Z11naiveMatMuliiiPfS_S_ --------------------------
	.section	.nv.info._Z11naiveMatMuliiiPfS_S_,"",@"SHT_CUDA_INFO"
	.sectionflags	@""
	.align	4


	//----- nvinfo : EIATTR_CUDA_API_VERSION
	.align		4
        /*0000*/ 	.byte	0x04, 0x37
        /*0002*/ 	.short	(.L_33 - .L_32)
.L_32:
        /*0004*/ 	.word	0x00000082


	//----- nvinfo : EIATTR_KPARAM_INFO
	.align		4
.L_33:
        /*0008*/ 	.byte	0x04, 0x17
        /*000a*/ 	.short	(.L_35 - .L_34)
.L_34:
        /*000c*/ 	.word	0x00000000
        /*0010*/ 	.short	0x0005
        /*0012*/ 	.short	0x0020
        /*0014*/ 	.byte	0x00, 0xf5, 0x21, 0x00


	//----- nvinfo : EIATTR_KPARAM_INFO
	.align		4
.L_35:
        /*0018*/ 	.byte	0x04, 0x17
        /*001a*/ 	.short	(.L_37 - .L_36)
.L_36:
        /*001c*/ 	.word	0x00000000
        /*0020*/ 	.short	0x0004
        /*0022*/ 	.short	0x0018
        /*0024*/ 	.byte	0x00, 0xf5, 0x21, 0x00


	//----- nvinfo : EIATTR_KPARAM_INFO
	.align		4
.L_37:
        /*0028*/ 	.byte	0x04, 0x17
        /*002a*/ 	.short	(.L_39 - .L_38)
.L_38:
        /*002c*/ 	.word	0x00000000
        /*0030*/ 	.short	0x0003
        /*0032*/ 	.short	0x0010
        /*0034*/ 	.byte	0x00, 0xf5, 0x21, 0x00


	//----- nvinfo : EIATTR_KPARAM_INFO
	.align		4
.L_39:
        /*0038*/ 	.byte	0x04, 0x17
        /*003a*/ 	.short	(.L_41 - .L_40)
.L_40:
        /*003c*/ 	.word	0x00000000
        /*0040*/ 	.short	0x0002
        /*0042*/ 	.short	0x0008
        /*0044*/ 	.byte	0x00, 0xf0, 0x11, 0x00


	//----- nvinfo : EIATTR_KPARAM_INFO
	.align		4
.L_41:
        /*0048*/ 	.byte	0x04, 0x17
        /*004a*/ 	.short	(.L_43 - .L_42)
.L_42:
        /*004c*/ 	.word	0x00000000
        /*0050*/ 	.short	0x0001
        /*0052*/ 	.short	0x0004
        /*0054*/ 	.byte	0x00, 0xf0, 0x11, 0x00


	//----- nvinfo : EIATTR_KPARAM_INFO
	.align		4
.L_43:
        /*0058*/ 	.byte	0x04, 0x17
        /*005a*/ 	.short	(.L_45 - .L_44)
.L_44:
        /*005c*/ 	.word	0x00000000
        /*0060*/ 	.short	0x0000
        /*0062*/ 	.short	0x0000
        /*0064*/ 	.byte	0x00, 0xf0, 0x11, 0x00


	//----- nvinfo : EIATTR_SPARSE_MMA_MASK
	.align		4
.L_45:
        /*0068*/ 	.byte	0x03, 0x50
        /*006a*/ 	.short	0x0000


	//----- nvinfo : EIATTR_MAXREG_COUNT
	.align		4
        /*006c*/ 	.byte	0x03, 0x1b
        /*006e*/ 	.short	0x00ff


	//----- nvinfo : EIATTR_MERCURY_ISA_VERSION
	.align		4
        /*0070*/ 	.byte	0x03, 0x5f
        /*0072*/ 	.short	0x0101


	//----- nvinfo : EIATTR_VRC_CTA_INIT_COUNT
	.align		4
        /*0074*/ 	.byte	0x02, 0x4a
	.zero		1
	.zero		1


	//----- nvinfo : EIATTR_EXIT_INSTR_OFFSETS
	.align		4
        /*0078*/ 	.byte	0x04, 0x1c
        /*007a*/ 	.short	(.L_47 - .L_46)


	//   ....[0]....
.L_46:
        /*007c*/ 	.word	0x000000d0


	//   ....[1]....
        /*0080*/ 	.word	0x00000640


	//----- nvinfo : EIATTR_CBANK_PARAM_SIZE
	.align		4
.L_47:
        /*0084*/ 	.byte	0x03, 0x19
        /*0086*/ 	.short	0x0028


	//----- nvinfo : EIATTR_PARAM_CBANK
	.align		4
        /*0088*/ 	.byte	0x04, 0x0a
        /*008a*/ 	.short	(.L_49 - .L_48)
	.align		4
.L_48:
        /*008c*/ 	.word	index@(.nv.constant0._Z11naiveMatMuliiiPfS_S_)
        /*0090*/ 	.short	0x0380
        /*0092*/ 	.short	0x0028


	//----- nvinfo : EIATTR_SW_WAR
	.align		4
.L_49:
        /*0094*/ 	.byte	0x04, 0x36
        /*0096*/ 	.short	(.L_51 - .L_50)
.L_50:
        /*0098*/ 	.word	0x00000008
.L_51:


//--------------------- .nv.callgraph             --------------------------
	.section	.nv.callgraph,"",@"SHT_CUDA_CALLGRAPH"
	.align	4
	.sectionentsize	8
	.align		4
        /*0000*/ 	.word	0x00000000
	.align		4
        /*0004*/ 	.word	0xffffffff
	.align		4
        /*0008*/ 	.word	0x00000000
	.align		4
        /*000c*/ 	.word	0xfffffffe
	.align		4
        /*0010*/ 	.word	0x00000000
	.align		4
        /*0014*/ 	.word	0xfffffffd
	.align		4
        /*0018*/ 	.word	0x00000000
	.align		4
        /*001c*/ 	.word	0xfffffffc


//--------------------- .text._Z11tiledMatMuliiiPfS_S_ --------------------------
	.section	.text._Z11tiledMatMuliiiPfS_S_,"ax",@progbits
	.align	128
        .global         _Z11tiledMatMuliiiPfS_S_
        .type           _Z11tiledMatMuliiiPfS_S_,@function
        .size           _Z11tiledMatMuliiiPfS_S_,(.L_x_5 - _Z11tiledMatMuliiiPfS_S_)
        .other          _Z11tiledMatMuliiiPfS_S_,@"STO_CUDA_ENTRY STV_DEFAULT"
_Z11tiledMatMuliiiPfS_S_:
.text._Z11tiledMatMuliiiPfS_S_:
[----:B------:R-:W-:Y:S01]  /*0000*/  LDC R1, c[0x0][0x37c] ;  /* 0x0000df00ff017b82 */ /* 0x000fe20000000800 */
[----:B------:R-:W0:Y:S01]  /*0010*/  S2R R0, SR_TID.Y ;  /* 0x0000000000007919 */ /* 0x000e220000002200 */
[----:B------:R-:W1:Y:S06]  /*0020*/  LDCU UR9, c[0x0][0x384] ;  /* 0x00007080ff0977ac */ /* 0x000e6c0008000800 */
[----:B------:R-:W0:Y:S01]  /*0030*/  S2UR UR5, SR_CTAID.Y ;  /* 0x00000000000579c3 */ /* 0x000e220000002600 */
[----:B------:R-:W-:Y:S01]  /*0040*/  HFMA2 R21, -RZ, RZ, 0, 0 ;  /* 0x00000000ff157431 */ /* 0x000fe200000001ff */
[----:B------:R-:W2:Y:S01]  /*0050*/  S2R R13, SR_TID.X ;  /* 0x00000000000d7919 */ /* 0x000ea20000002100 */
[----:B------:R-:W3:Y:S01]  /*0060*/  LDCU UR13, c[0x0][0x388] ;  /* 0x00007100ff0d77ac */ /* 0x000ee20008000800 */
[----:B------:R-:W4:Y:S04]  /*0070*/  LDCU.64 UR10, c[0x0][0x358] ;  /* 0x00006b00ff0a77ac */ /* 0x000f280008000a00 */
[----:B------:R-:W0:Y:S08]  /*0080*/  LDC R3, c[0x0][0x364] ;  /* 0x0000d900ff037b82 */ /* 0x000e300000000800 */
[----:B------:R-:W2:Y:S01]  /*0090*/  S2UR UR4, SR_CTAID.X ;  /* 0x00000000000479c3 */ /* 0x000ea20000002500 */
[----:B-1----:R-:W-:-:S07]  /*00a0*/  UISETP.GE.AND UP0, UPT, UR9, -0xe, UPT ;  /* 0xfffffff20900788c */ /* 0x002fce000bf06270 */
[----:B------:R-:W2:Y:S01]  /*00b0*/  LDC R4, c[0x0][0x360] ;  /* 0x0000d800ff047b82 */ /* 0x000ea20000000800 */
[----:B0-----:R-:W-:Y:S02]  /*00c0*/  IMAD R2, R3, UR5, R0 ;  /* 0x0000000503027c24 */ /* 0x001fe4000f8e0200 */
[----:B--2---:R-:W-:Y:S01]  /*00d0*/  IMAD R3, R4, UR4, R13 ;  /* 0x0000000404037c24 */ /* 0x004fe2000f8e020d */
[----:B---34-:R-:W-:Y:S06]  /*00e0*/  BRA.U !UP0, `(.L_x_0) ;  /* 0x00000005083c7547 */ /* 0x018fec000b800000 */
[----:B------:R-:W0:Y:S01]  /*00f0*/  S2UR UR7, SR_CgaCtaId ;  /* 0x00000000000779c3 */ /* 0x000e220000008800 */
[----:B------:R-:W1:Y:S01]  /*0100*/  LDCU UR12, c[0x0][0x388] ;  /* 0x00007100ff0c77ac */ /* 0x000e620008000800 */
[----:B------:R-:W-:Y:S01]  /*0110*/  MOV R21, RZ ;  /* 0x000000ff00157202 */ /* 0x000fe20000000f00 */
[----:B------:R-:W-:Y:S01]  /*0120*/  IMAD R14, R2, UR9, R13 ;  /* 0x00000009020e7c24 */ /* 0x000fe2000f8e020d */
[----:B------:R-:W-:Y:S01]  /*0130*/  UMOV UR6, 0x400 ;  /* 0x0000040000067882 */ /* 0x000fe20000000000 */
[----:B------:R-:W-:-:S03]  /*0140*/  UIADD3 UR4, UPT, UPT, UR9, -0x1, URZ ;  /* 0xffffffff09047890 */ /* 0x000fc6000fffe0ff */
[----:B------:R-:W2:Y:S01]  /*0150*/  LDC R12, c[0x0][0x388] ;  /* 0x0000e200ff0c7b82 */ /* 0x000ea20000000800 */
[----:B------:R-:W3:Y:S01]  /*0160*/  LDCU.64 UR14, c[0x0][0x380] ;  /* 0x00007000ff0e77ac */ /* 0x000ee20008000a00 */
[----:B------:R-:W-:-:S04]  /*0170*/  USHF.R.S32.HI UR5, URZ, 0x1f, UR4 ;  /* 0x0000001fff057899 */ /* 0x000fc80008011404 */
[----:B------:R-:W-:Y:S01]  /*0180*/  ULEA.HI UR5, UR5, UR4, URZ, 0x4 ;  /* 0x0000000405057291 */ /* 0x000fe2000f8f20ff */
[----:B-1----:R-:W-:-:S03]  /*0190*/  IMAD R19, R0, UR12, R3 ;  /* 0x0000000c00137c24 */ /* 0x002fc6000f8e0203 */
[----:B------:R-:W-:Y:S02]  /*01a0*/  USHF.R.S32.HI UR5, URZ, 0x4, UR5 ;  /* 0x00000004ff057899 */ /* 0x000fe40008011405 */
[----:B0-----:R-:W-:Y:S02]  /*01b0*/  ULEA UR8, UR7, UR6, 0x18 ;  /* 0x0000000607087291 */ /* 0x001fe4000f8ec0ff */
[----:B------:R-:W-:Y:S02]  /*01c0*/  UIADD3 UR6, UPT, UPT, UR6, 0x400, URZ ;  /* 0x0000040006067890 */ /* 0x000fe4000fffe0ff */
[----:B------:R-:W-:Y:S02]  /*01d0*/  UIADD3 UR5, UPT, UPT, -UR5, URZ, URZ ;  /* 0x000000ff05057290 */ /* 0x000fe4000fffe1ff */
[----:B------:R-:W-:Y:S01]  /*01e0*/  ULEA UR6, UR7, UR6, 0x18 ;  /* 0x0000000607067291 */ /* 0x000fe2000f8ec0ff */
[----:B------:R-:W-:-:S04]  /*01f0*/  LEA R16, R0, UR8, 0x6 ;  /* 0x0000000800107c11 */ /* 0x000fc8000f8e30ff */
[C---:B------:R-:W-:Y:S02]  /*0200*/  LEA R18, R13.reuse, R16, 0x2 ;  /* 0x000000100d127211 */ /* 0x040fe400078e10ff */
[----:B------:R-:W-:-:S04]  /*0210*/  LEA R15, R13, UR6, 0x2 ;  /* 0x000000060d0f7c11 */ /* 0x000fc8000f8e10ff */
[----:B---3--:R-:W-:-:S07]  /*0220*/  LEA R17, R0, R15, 0x6 ;  /* 0x0000000f00117211 */ /* 0x008fce00078e30ff */
.L_x_1:
[----:B------:R-:W-:Y:S01]  /*0230*/  ISETP.GE.AND P1, PT, R13, UR15, PT ;  /* 0x0000000f0d007c0c */ /* 0x000fe2000bf26270 */
[----:B------:R-:W-:Y:S01]  /*0240*/  HFMA2 R22, -RZ, RZ, 0, 0 ;  /* 0x00000000ff167431 */ /* 0x000fe200000001ff */
[----:B------:R-:W-:Y:S02]  /*0250*/  ISETP.GE.AND P0, PT, R0, UR15, PT ;  /* 0x0000000f00007c0c */ /* 0x000fe4000bf06270 */
[----:B------:R-:W-:Y:S02]  /*0260*/  ISETP.GE.OR P1, PT, R2, UR14, P1 ;  /* 0x0000000e02007c0c */ /* 0x000fe40008f26670 */
[----:B--2---:R-:W-:Y:S02]  /*0270*/  ISETP.GE.OR P0, PT, R3, R12, P0 ;  /* 0x0000000c0300720c */ /* 0x004fe40000706670 */
[----:B------:R-:W-:-:S09]  /*0280*/  MOV R29, RZ ;  /* 0x000000ff001d7202 */ /* 0x000fd20000000f00 */
[----:B------:R-:W0:Y:S08]  /*0290*/  @!P1 LDC.64 R6, c[0x0][0x390] ;  /* 0x0000e400ff069b82 */ /* 0x000e300000000a00 */
[----:B------:R-:W1:Y:S01]  /*02a0*/  @!P0 LDC.64 R4, c[0x0][0x398] ;  /* 0x0000e600ff048b82 */ /* 0x000e620000000a00 */
[----:B0-----:R-:W-:-:S05]  /*02b0*/  @!P1 IMAD.WIDE R6, R14, 0x4, R6 ;  /* 0x000000040e069825 */ /* 0x001fca00078e0206 */
[----:B------:R-:W2:Y:S01]  /*02c0*/  @!P1 LDG.E R29, desc[UR10][R6.64] ;  /* 0x0000000a061d9981 */ /* 0x000ea2000c1e1900 */
[----:B-1----:R-:W-:-:S05]  /*02d0*/  @!P0 IMAD.WIDE R24, R19, 0x4, R4 ;  /* 0x0000000413188825 */ /* 0x002fca00078e0204 */
[----:B------:R-:W3:Y:S01]  /*02e0*/  @!P0 LDG.E R22, desc[UR10][R24.64] ;  /* 0x0000000a18168981 */ /* 0x000ee2000c1e1900 */
[----:B------:R-:W-:-:S04]  /*02f0*/  UIADD3 UR5, UPT, UPT, UR5, 0x1, URZ ;  /* 0x0000000105057890 */ /* 0x000fc8000fffe0ff */
[----:B------:R-:W-:Y:S01]  /*0300*/  UISETP.NE.AND UP0, UPT, UR5, 0x1, UPT ;  /* 0x000000010500788c */ /* 0x000fe2000bf05270 */
[----:B------:R-:W-:Y:S02]  /*0310*/  IADD3 R0, PT, PT, R0, 0x10, RZ ;  /* 0x0000001000007810 */ /* 0x000fe40007ffe0ff */
[----:B------:R-:W-:Y:S02]  /*0320*/  IADD3 R13, PT, PT, R13, 0x10, RZ ;  /* 0x000000100d0d7810 */ /* 0x000fe40007ffe0ff */
[----:B------:R-:W-:Y:S02]  /*0330*/  IADD3 R14, PT, PT, R14, 0x10, RZ ;  /* 0x000000100e0e7810 */ /* 0x000fe40007ffe0ff */
[----:B------:R-:W-:Y:S01]  /*0340*/  LEA R19, R12, R19, 0x4 ;  /* 0x000000130c137211 */ /* 0x000fe200078e20ff */
[----:B--2---:R-:W-:Y:S04]  /*0350*/  STS [R18], R29 ;  /* 0x0000001d12007388 */ /* 0x004fe80000000800 */
[----:B---3--:R-:W-:Y:S01]  /*0360*/  STS [R17], R22 ;  /* 0x0000001611007388 */ /* 0x008fe20000000800 */
[----:B------:R-:W-:Y:S06]  /*0370*/  BAR.SYNC.DEFER_BLOCKING 0x0 ;  /* 0x0000000000007b1d */ /* 0x000fec0000010000 */
[----:B------:R-:W-:Y:S04]  /*0380*/  LDS R28, [R15] ;  /* 0x000000000f1c7984 */ /* 0x000fe80000000800 */
[----:B------:R-:W0:Y:S04]  /*0390*/  LDS.128 R8, [R16] ;  /* 0x0000000010087984 */ /* 0x000e280000000c00 */
[----:B------:R-:W1:Y:S04]  /*03a0*/  LDS R29, [R15+0x40] ;  /* 0x000040000f1d7984 */ /* 0x000e680000000800 */
[----:B------:R-:W2:Y:S04]  /*03b0*/  LDS R27, [R15+0x80] ;  /* 0x000080000f1b7984 */ /* 0x000ea80000000800 */
[----:B------:R-:W3:Y:S04]  /*03c0*/  LDS R26, [R15+0xc0] ;  /* 0x0000c0000f1a7984 */ /* 0x000ee80000000800 */
[----:B------:R-:W-:Y:S04]  /*03d0*/  LDS R23, [R15+0x100] ;  /* 0x000100000f177984 */ /* 0x000fe80000000800 */
[----:B------:R-:W4:Y:S04]  /*03e0*/  LDS.128 R4, [R16+0x10] ;  /* 0x0000100010047984 */ /* 0x000f280000000c00 */
[----:B------:R-:W5:Y:S04]  /*03f0*/  LDS R20, [R15+0x140] ;  /* 0x000140000f147984 */ /* 0x000f680000000800 */
[----:B------:R-:W5:Y:S04]  /*0400*/  LDS R25, [R15+0x180] ;  /* 0x000180000f197984 */ /* 0x000f680000000800 */
[----:B------:R-:W5:Y:S04]  /*0410*/  LDS R22, [R15+0x1c0] ;  /* 0x0001c0000f167984 */ /* 0x000f680000000800 */
[----:B------:R-:W-:Y:S01]  /*0420*/  LDS R24, [R15+0x240] ;  /* 0x000240000f187984 */ /* 0x000fe20000000800 */
[----:B0-----:R-:W-:-:S03]  /*0430*/  FFMA R8, R8, R28, R21 ;  /* 0x0000001c08087223 */ /* 0x001fc60000000015 */
[----:B------:R-:W-:Y:S01]  /*0440*/  LDS R21, [R15+0x200] ;  /* 0x000200000f157984 */ /* 0x000fe20000000800 */
[----:B-1----:R-:W-:-:S04]  /*0450*/  FFMA R8, R29, R9, R8 ;  /* 0x000000091d087223 */ /* 0x002fc80000000008 */
[----:B--2---:R-:W-:-:S04]  /*0460*/  FFMA R27, R27, R10, R8 ;  /* 0x0000000a1b1b7223 */ /* 0x004fc80000000008 */
[----:B---3--:R-:W-:Y:S02]  /*0470*/  FFMA R27, R26, R11, R27 ;  /* 0x0000000b1a1b7223 */ /* 0x008fe4000000001b */
[----:B------:R-:W0:Y:S02]  /*0480*/  LDS.128 R8, [R16+0x20] ;  /* 0x0000200010087984 */ /* 0x000e240000000c00 */
[----:B----4-:R-:W-:-:S04]  /*0490*/  FFMA R23, R4, R23, R27 ;  /* 0x0000001704177223 */ /* 0x010fc8000000001b */
[----:B-----5:R-:W-:Y:S02]  /*04a0*/  FFMA R20, R20, R5, R23 ;  /* 0x0000000514147223 */ /* 0x020fe40000000017 */
[----:B------:R-:W1:Y:S02]  /*04b0*/  LDS R23, [R15+0x280] ;  /* 0x000280000f177984 */ /* 0x000e640000000800 */
[----:B------:R-:W-:Y:S02]  /*04c0*/  FFMA R25, R25, R6, R20 ;  /* 0x0000000619197223 */ /* 0x000fe40000000014 */
[----:B------:R-:W2:Y:S02]  /*04d0*/  LDS R20, [R15+0x2c0] ;  /* 0x0002c0000f147984 */ /* 0x000ea40000000800 */
[----:B------:R-:W-:Y:S02]  /*04e0*/  FFMA R27, R22, R7, R25 ;  /* 0x00000007161b7223 */ /* 0x000fe40000000019 */
[----:B------:R-:W-:Y:S04]  /*04f0*/  LDS R25, [R15+0x300] ;  /* 0x000300000f197984 */ /* 0x000fe80000000800 */
[----:B------:R-:W3:Y:S04]  /*0500*/  LDS.128 R4, [R16+0x30] ;  /* 0x0000300010047984 */ /* 0x000ee80000000c00 */
[----:B------:R-:W4:Y:S01]  /*0510*/  LDS R22, [R15+0x340] ;  /* 0x000340000f167984 */ /* 0x000f220000000800 */
[----:B0-----:R-:W-:-:S03]  /*0520*/  FFMA R27, R8, R21, R27 ;  /* 0x00000015081b7223 */ /* 0x001fc6000000001b */
[----:B------:R-:W0:Y:S04]  /*0530*/  LDS R21, [R15+0x380] ;  /* 0x000380000f157984 */ /* 0x000e280000000800 */
[----:B------:R-:W5:Y:S01]  /*0540*/  LDS R8, [R15+0x3c0] ;  /* 0x0003c0000f087984 */ /* 0x000f620000000800 */
[----:B------:R-:W-:-:S04]  /*0550*/  FFMA R24, R24, R9, R27 ;  /* 0x0000000918187223 */ /* 0x000fc8000000001b */
[----:B-1----:R-:W-:-:S04]  /*0560*/  FFMA R23, R23, R10, R24 ;  /* 0x0000000a17177223 */ /* 0x002fc80000000018 */
[----:B--2---:R-:W-:-:S04]  /*0570*/  FFMA R11, R20, R11, R23 ;  /* 0x0000000b140b7223 */ /* 0x004fc80000000017 */
[----:B---3--:R-:W-:-:S04]  /*0580*/  FFMA R11, R4, R25, R11 ;  /* 0x00000019040b7223 */ /* 0x008fc8000000000b */
[----:B----4-:R-:W-:-:S04]  /*0590*/  FFMA R22, R22, R5, R11 ;  /* 0x0000000516167223 */ /* 0x010fc8000000000b */
[----:B0-----:R-:W-:-:S04]  /*05a0*/  FFMA R21, R21, R6, R22 ;  /* 0x0000000615157223 */ /* 0x001fc80000000016 */
[----:B-----5:R-:W-:Y:S01]  /*05b0*/  FFMA R21, R8, R7, R21 ;  /* 0x0000000708157223 */ /* 0x020fe20000000015 */
[----:B------:R-:W-:Y:S06]  /*05c0*/  BAR.SYNC.DEFER_BLOCKING 0x0 ;  /* 0x0000000000007b1d */ /* 0x000fec0000010000 */
[----:B------:R-:W-:Y:S05]  /*05d0*/  BRA.U UP0, `(.L_x_1) ;  /* 0xfffffffd00147547 */ /* 0x000fea000b83ffff */
.L_x_0:
[----:B------:R-:W0:Y:S01]  /*05e0*/  LDCU UR4, c[0x0][0x380] ;  /* 0x00007000ff0477ac */ /* 0x000e220008000800 */
[----:B------:R-:W-:-:S04]  /*05f0*/  ISETP.GE.AND P0, PT, R3, UR13, PT ;  /* 0x0000000d03007c0c */ /* 0x000fc8000bf06270 */
[----:B0-----:R-:W-:-:S13]  /*0600*/  ISETP.GE.OR P0, PT, R2, UR4, P0 ;  /* 0x0000000402007c0c */ /* 0x001fda0008706670 */
[----:B------:R-:W-:Y:S05]  /*0610*/  @P0 EXIT ;  /* 0x000000000000094d */ /* 0x000fea0003800000 */
[----:B------:R-:W0:Y:S01]  /*0620*/  LDC.64 R4, c[0x0][0x3a0] ;  /* 0x0000e800ff047b82 */ /* 0x000e220000000a00 */
[----:B------:R-:W-:-:S04]  /*0630*/  IMAD R3, R2, UR13, R3 ;  /* 0x0000000d02037c24 */ /* 0x000fc8000f8e0203 */
[----:B0-----:R-:W-:-:S05]  /*0640*/  IMAD.WIDE R2, R3, 0x4, R4 ;  /* 0x0000000403027825 */ /* 0x001fca00078e0204 */
[----:B------:R-:W-:Y:S01]  /*0650*/  STG.E desc[UR10][R2.64], R21 ;  /* 0x0000001502007986 */ /* 0x000fe2000c10190a */
[----:B------:R-:W-:Y:S05]  /*0660*/  EXIT ;  /* 0x000000000000794d */ /* 0x000fea0003800000 */
.L_x_2:
[----:B------:R-:W-:-:S00]  /*0670*/  BRA `(.L_x_2) ;  /* 0xfffffffc00fc7947 */ /* 0x000fc0000383ffff */
[----:B------:R-:W-:-:S00]  /*0680*/  NOP ;  /* 0x0000000000007918 */ /* 0x000fc00000000000 */
[----:B------:R-:W-:-:S00]  /*0690*/  NOP ;  /* 0x0000000000007918 */ /* 0x000fc00000000000 */
[----:B------:R-:W-:-:S00]  /*06a0*/  NOP ;  /* 0x0000000000007918 */ /* 0x000fc00000000000 */
[----:B------:R-:W-:-:S00]  /*06b0*/  NOP ;  /* 0x0000000000007918 */ /* 0x000fc00000000000 */
[----:B------:R-:W-:-:S00]  /*06c0*/  NOP ;  /* 0x0000000000007918 */ /* 0x000fc00000000000 */
[----:B------:R-:W-:-:S00]  /*06d0*/  NOP ;  /* 0x0000000000007918 */ /* 0x000fc00000000000 */
[----:B------:R-:W-:-:S00]  /*06e0*/  NOP ;  /* 0x0000000000007918 */ /* 0x000fc00000000000 */
[----:B------:R-:W-:-:S00]  /*06f0*/  NOP ;  /* 0x0000000000007918 */ /* 0x000fc00000000000 */
.L_x_5:


//--------------------- .text._Z11naiveMatMuliiiPfS_S_ --------------------------
	.section	.text._Z11naiveMatMuliiiPfS_S_,"ax",@progbits
	.align	128
        .global         _Z11naiveMatMuliiiPfS_S_
        .type           _Z11naiveMatMuliiiPfS_S_,@function
        .size           _Z11naiveMatMuliiiPfS_S_,(.L_x_6 - _Z11naiveMatMuliiiPfS_S_)
        .other          _Z11naiveMatMuliiiPfS_S_,@"STO_CUDA_ENTRY STV_DEFAULT"
_Z11naiveMatMuliiiPfS_S_:
.text._Z11naiveMatMuliiiPfS_S_:
[----:B------:R-:W-:Y:S01]  /*0000*/  LDC R1, c[0x0][0x37c] ;  /* 0x0000df00ff017b82 */ /* 0x000fe20000000800 */
[----:B------:R-:W0:Y:S07]  /*0010*/  S2R R4, SR_TID.X ;  /* 0x0000000000047919 */ /* 0x000e2e0000002100 */
[----:B------:R-:W1:Y:S01]  /*0020*/  LDC R2, c[0x0][0x364] ;  /* 0x0000d900ff027b82 */ /* 0x000e620000000800 */
[----:B------:R-:W2:Y:S01]  /*0030*/  LDCU UR6, c[0x0][0x380] ;  /* 0x00007000ff0677ac */ /* 0x000ea20008000800 */
[----:B------:R-:W1:Y:S06]  /*0040*/  S2R R5, SR_TID.Y ;  /* 0x0000000000057919 */ /* 0x000e6c0000002200 */
[----:B------:R-:W0:Y:S08]  /*0050*/  S2UR UR5, SR_CTAID.X ;  /* 0x00000000000579c3 */ /* 0x000e300000002500 */
[----:B------:R-:W0:Y:S08]  /*0060*/  LDC R3, c[0x0][0x360] ;  /* 0x0000d800ff037b82 */ /* 0x000e300000000800 */
[----:B------:R-:W1:Y:S08]  /*0070*/  S2UR UR4, SR_CTAID.Y ;  /* 0x00000000000479c3 */ /* 0x000e700000002600 */
[----:B------:R-:W3:Y:S01]  /*0080*/  LDC R0, c[0x0][0x388] ;  /* 0x0000e200ff007b82 */ /* 0x000ee20000000800 */
[----:B0-----:R-:W-:-:S02]  /*0090*/  IMAD R3, R3, UR5, R4 ;  /* 0x0000000503037c24 */ /* 0x001fc4000f8e0204 */
[----:B-1----:R-:W-:-:S03]  /*00a0*/  IMAD R2, R2, UR4, R5 ;  /* 0x0000000402027c24 */ /* 0x002fc6000f8e0205 */
[----:B---3--:R-:W-:-:S04]  /*00b0*/  ISETP.GE.AND P0, PT, R3, R0, PT ;  /* 0x000000000300720c */ /* 0x008fc80003f06270 */
[----:B--2---:R-:W-:-:S13]  /*00c0*/  ISETP.GE.OR P0, PT, R2, UR6, P0 ;  /* 0x0000000602007c0c */ /* 0x004fda0008706670 */
[----:B------:R-:W-:Y:S05]  /*00d0*/  @P0 EXIT ;  /* 0x000000000000094d */ /* 0x000fea0003800000 */
[----:B------:R-:W0:Y:S01]  /*00e0*/  LDCU.64 UR6, c[0x0][0x390] ;  /* 0x00007200ff0677ac */ /* 0x000e220008000a00 */
[----:B------:R-:W-:Y:S01]  /*00f0*/  HFMA2 R18, -RZ, RZ, 0, 0 ;  /* 0x00000000ff127431 */ /* 0x000fe200000001ff */
[----:B------:R-:W-:Y:S01]  /*0100*/  MOV R5, R3 ;  /* 0x0000000300057202 */ /* 0x000fe20000000f00 */
[----:B------:R-:W1:Y:S01]  /*0110*/  LDCU UR4, c[0x0][0x384] ;  /* 0x00007080ff0477ac */ /* 0x000e620008000800 */
[----:B------:R-:W2:Y:S01]  /*0120*/  LDCU.64 UR8, c[0x0][0x358] ;  /* 0x00006b00ff0877ac */ /* 0x000ea20008000a00 */
[----:B0-----:R-:W-:Y:S01]  /*0130*/  UIADD3 UR5, UP0, UPT, UR6, 0x20, URZ ;  /* 0x0000002006057890 */ /* 0x001fe2000ff1e0ff */
[----:B-1----:R-:W-:-:S03]  /*0140*/  IMAD R4, R2, UR4, RZ ;  /* 0x0000000402047c24 */ /* 0x002fc6000f8e02ff */
[----:B------:R-:W-:Y:S01]  /*0150*/  UIADD3.X UR6, UPT, UPT, URZ, UR7, URZ, UP0, !UPT ;  /* 0x00000007ff067290 */ /* 0x000fe200087fe4ff */
[----:B--2---:R-:W-:-:S11]  /*0160*/  UMOV UR4, URZ ;  /* 0x000000ff00047c82 */ /* 0x004fd60008000000 */
.L_x_3:
[----:B------:R-:W0:Y:S01]  /*0170*/  LDC.64 R14, c[0x0][0x398] ;  /* 0x0000e600ff0e7b82 */ /* 0x000e220000000a00 */
[----:B------:R-:W-:Y:S02]  /*0180*/  MOV R12, UR5 ;  /* 0x00000005000c7c02 */ /* 0x000fe40008000f00 */
[----:B------:R-:W-:-:S03]  /*0190*/  MOV R13, UR6 ;  /* 0x00000006000d7c02 */ /* 0x000fc60008000f00 */
[----:B------:R-:W-:-:S05]  /*01a0*/  IMAD.WIDE R12, R4, 0x4, R12 ;  /* 0x00000004040c7825 */ /* 0x000fca00078e020c */
[----:B------:R-:W2:Y:S04]  /*01b0*/  LDG.E R19, desc[UR8][R12.64+-0x20] ;  /* 0xffffe0080c137981 */ /* 0x000ea8000c1e1900 */
[----:B------:R-:W3:Y:S04]  /*01c0*/  LDG.E R6, desc[UR8][R12.64+-0x1c] ;  /* 0xffffe4080c067981 */ /* 0x000ee8000c1e1900 */
[----:B------:R-:W4:Y:S01]  /*01d0*/  LDG.E R9, desc[UR8][R12.64+-0x18] ;  /* 0xffffe8080c097981 */ /* 0x000f22000c1e1900 */
[----:B0-----:R-:W-:-:S03]  /*01e0*/  IMAD.WIDE R14, R5, 0x4, R14 ;  /* 0x00000004050e7825 */ /* 0x001fc600078e020e */
[----:B------:R-:W5:Y:S04]  /*01f0*/  LDG.E R10, desc[UR8][R12.64+-0x14] ;  /* 0xffffec080c0a7981 */ /* 0x000f68000c1e1900 */
[----:B------:R0:W2:Y:S01]  /*0200*/  LDG.E R28, desc[UR8][R14.64] ;  /* 0x000000080e1c7981 */ /* 0x0000a2000c1e1900 */
[----:B------:R-:W-:-:S03]  /*0210*/  IMAD.WIDE R24, R0, 0x4, R14 ;  /* 0x0000000400187825 */ /* 0x000fc600078e020e */
[----:B------:R-:W5:Y:S01]  /*0220*/  LDG.E R21, desc[UR8][R12.64+-0x10] ;  /* 0xfffff0080c157981 */ /* 0x000f62000c1e1900 */
[----:B------:R-:W-:-:S03]  /*0230*/  IMAD.WIDE R26, R0, 0x4, R24 ;  /* 0x00000004001a7825 */ /* 0x000fc600078e0218 */
[----:B------:R-:W3:Y:S04]  /*0240*/  LDG.E R7, desc[UR8][R24.64] ;  /* 0x0000000818077981 */ /* 0x000ee8000c1e1900 */
[----:B------:R-:W4:Y:S01]  /*0250*/  LDG.E R8, desc[UR8][R26.64] ;  /* 0x000000081a087981 */ /* 0x000f22000c1e1900 */
[----:B------:R-:W-:-:S05]  /*0260*/  IMAD.WIDE R16, R0, 0x4, R26 ;  /* 0x0000000400107825 */ /* 0x000fca00078e021a */
[----:B------:R-:W5:Y:S01]  /*0270*/  LDG.E R11, desc[UR8][R16.64] ;  /* 0x00000008100b7981 */ /* 0x000f62000c1e1900 */
[----:B0-----:R-:W-:-:S03]  /*0280*/  IMAD.WIDE R14, R0, 0x4, R16 ;  /* 0x00000004000e7825 */ /* 0x001fc600078e0210 */
[----:B------:R-:W5:Y:S01]  /*0290*/  LDG.E R24, desc[UR8][R12.64+-0xc] ;  /* 0xfffff4080c187981 */ /* 0x000f62000c1e1900 */
[----:B------:R-:W-:-:S03]  /*02a0*/  IMAD.WIDE R22, R0, 0x4, R14 ;  /* 0x0000000400167825 */ /* 0x000fc600078e020e */
[----:B------:R-:W5:Y:S04]  /*02b0*/  LDG.E R20, desc[UR8][R14.64] ;  /* 0x000000080e147981 */ /* 0x000f68000c1e1900 */
[----:B------:R0:W5:Y:S04]  /*02c0*/  LDG.E R25, desc[UR8][R22.64] ;  /* 0x0000000816197981 */ /* 0x000168000c1e1900 */
[----:B------:R-:W5:Y:S01]  /*02d0*/  LDG.E R26, desc[UR8][R12.64+-0x8] ;  /* 0xfffff8080c1a7981 */ /* 0x000f62000c1e1900 */
[----:B0-----:R-:W-:-:S05]  /*02e0*/  IMAD.WIDE R22, R0, 0x4, R22 ;  /* 0x0000000400167825 */ /* 0x001fca00078e0216 */
[----:B------:R-:W5:Y:S01]  /*02f0*/  LDG.E R27, desc[UR8][R22.64] ;  /* 0x00000008161b7981 */ /* 0x000f62000c1e1900 */
[----:B------:R-:W-:-:S04]  /*0300*/  IMAD.WIDE R14, R0, 0x4, R22 ;  /* 0x00000004000e7825 */ /* 0x000fc800078e0216 */
[C---:B------:R-:W-:Y:S02]  /*0310*/  IMAD.WIDE R16, R0.reuse, 0x4, R14 ;  /* 0x0000000400107825 */ /* 0x040fe400078e020e */
[----:B------:R-:W5:Y:S04]  /*0320*/  LDG.E R14, desc[UR8][R14.64] ;  /* 0x000000080e0e7981 */ /* 0x000f68000c1e1900 */
[----:B------:R-:W5:Y:S04]  /*0330*/  LDG.E R23, desc[UR8][R12.64+-0x4] ;  /* 0xfffffc080c177981 */ /* 0x000f68000c1e1900 */
[----:B------:R-:W5:Y:S01]  /*0340*/  LDG.E R22, desc[UR8][R12.64+0x4] ;  /* 0x000004080c167981 */ /* 0x000f62000c1e1900 */
[----:B--2---:R-:W-:Y:S01]  /*0350*/  FFMA R29, R19, R28, R18 ;  /* 0x0000001c131d7223 */ /* 0x004fe20000000012 */
[----:B------:R-:W-:-:S02]  /*0360*/  IMAD.WIDE R18, R0, 0x4, R16 ;  /* 0x0000000400127825 */ /* 0x000fc400078e0210 */
[----:B------:R-:W2:Y:S02]  /*0370*/  LDG.E R16, desc[UR8][R16.64] ;  /* 0x0000000810107981 */ /* 0x000ea4000c1e1900 */
[----:B---3--:R-:W-:Y:S01]  /*0380*/  FFMA R28, R6, R7, R29 ;  /* 0x00000007061c7223 */ /* 0x008fe2000000001d */
[C---:B------:R-:W-:Y:S02]  /*0390*/  IMAD.WIDE R6, R0.reuse, 0x4, R18 ;  /* 0x0000000400067825 */ /* 0x040fe400078e0212 */
[----:B------:R0:W3:Y:S02]  /*03a0*/  LDG.E R18, desc[UR8][R18.64] ;  /* 0x0000000812127981 */ /* 0x0000e4000c1e1900 */
[----:B----4-:R-:W-:Y:S01]  /*03b0*/  FFMA R29, R9, R8, R28 ;  /* 0x00000008091d7223 */ /* 0x010fe2000000001c */
[----:B------:R-:W-:Y:S01]  /*03c0*/  IMAD.WIDE R8, R0, 0x4, R6 ;  /* 0x0000000400087825 */ /* 0x000fe200078e0206 */
[----:B------:R-:W4:Y:S03]  /*03d0*/  LDG.E R17, desc[UR8][R12.64+0x8] ;  /* 0x000008080c117981 */ /* 0x000f26000c1e1900 */
[----:B-----5:R-:W-:-:S02]  /*03e0*/  FFMA R28, R10, R11, R29 ;  /* 0x0000000b0a1c7223 */ /* 0x020fc4000000001d */
[----:B------:R-:W2:Y:S01]  /*03f0*/  LDG.E R29, desc[UR8][R12.64] ;  /* 0x000000080c1d7981 */ /* 0x000ea2000c1e1900 */
[----:B------:R-:W-:-:S03]  /*0400*/  IMAD.WIDE R10, R0, 0x4, R8 ;  /* 0x00000004000a7825 */ /* 0x000fc600078e0208 */
[----:B------:R-:W4:Y:S01]  /*0410*/  LDG.E R6, desc[UR8][R6.64] ;  /* 0x0000000806067981 */ /* 0x000f22000c1e1900 */
[----:B------:R-:W-:Y:S01]  /*0420*/  FFMA R28, R21, R20, R28 ;  /* 0x00000014151c7223 */ /* 0x000fe2000000001c */
[----:B------:R-:W-:Y:S02]  /*0430*/  IMAD.WIDE R20, R0, 0x4, R10 ;  /* 0x0000000400147825 */ /* 0x000fe400078e020a */
[----:B------:R1:W5:Y:S02]  /*0440*/  LDG.E R15, desc[UR8][R8.64] ;  /* 0x00000008080f7981 */ /* 0x000364000c1e1900 */
[----:B0-----:R-:W-:Y:S02]  /*0450*/  FFMA R19, R24, R25, R28 ;  /* 0x0000001918137223 */ /* 0x001fe4000000001c */
[----:B------:R-:W5:Y:S01]  /*0460*/  LDG.E R28, desc[UR8][R12.64+0xc] ;  /* 0x00000c080c1c7981 */ /* 0x000f62000c1e1900 */
[----:B------:R-:W-:-:S03]  /*0470*/  IMAD.WIDE R24, R0, 0x4, R20 ;  /* 0x0000000400187825 */ /* 0x000fc600078e0214 */
[----:B------:R-:W5:Y:S01]  /*0480*/  LDG.E R10, desc[UR8][R10.64] ;  /* 0x000000080a0a7981 */ /* 0x000f62000c1e1900 */
[----:B-1----:R-:W-:-:S03]  /*0490*/  IMAD.WIDE R8, R0, 0x4, R24 ;  /* 0x0000000400087825 */ /* 0x002fc600078e0218 */
[----:B------:R-:W5:Y:S04]  /*04a0*/  LDG.E R20, desc[UR8][R20.64] ;  /* 0x0000000814147981 */ /* 0x000f68000c1e1900 */
[----:B------:R-:W5:Y:S01]  /*04b0*/  LDG.E R7, desc[UR8][R24.64] ;  /* 0x0000000818077981 */ /* 0x000f62000c1e1900 */
[----:B------:R-:W-:-:S03]  /*04c0*/  FFMA R26, R26, R27, R19 ;  /* 0x0000001b1a1a7223 */ /* 0x000fc60000000013 */
[----:B------:R-:W5:Y:S04]  /*04d0*/  LDG.E R19, desc[UR8][R12.64+0x10] ;  /* 0x000010080c137981 */ /* 0x000f68000c1e1900 */
[----:B------:R-:W5:Y:S04]  /*04e0*/  LDG.E R27, desc[UR8][R12.64+0x14] ;  /* 0x000014080c1b7981 */ /* 0x000f68000c1e1900 */
[----:B------:R-:W5:Y:S04]  /*04f0*/  LDG.E R11, desc[UR8][R12.64+0x18] ;  /* 0x000018080c0b7981 */ /* 0x000f68000c1e1900 */
[----:B------:R-:W5:Y:S04]  /*0500*/  LDG.E R8, desc[UR8][R8.64] ;  /* 0x0000000808087981 */ /* 0x000f68000c1e1900 */
[----:B------:R-:W5:Y:S01]  /*0510*/  LDG.E R9, desc[UR8][R12.64+0x1c] ;  /* 0x00001c080c097981 */ /* 0x000f62000c1e1900 */
[----:B------:R-:W-:Y:S01]  /*0520*/  FFMA R14, R23, R14, R26 ;  /* 0x0000000e170e7223 */ /* 0x000fe2000000001a */
[----:B------:R-:W-:-:S04]  /*0530*/  UIADD3 UR4, UPT, UPT, UR4, 0x10, URZ ;  /* 0x0000001004047890 */ /* 0x000fc8000fffe0ff */
[----:B------:R-:W-:Y:S01]  /*0540*/  UISETP.NE.AND UP0, UPT, UR4, 0x2710, UPT ;  /* 0x000027100400788c */ /* 0x000fe2000bf05270 */
[----:B------:R-:W-:Y:S02]  /*0550*/  LEA R5, R0, R5, 0x4 ;  /* 0x0000000500057211 */ /* 0x000fe400078e20ff */
[----:B------:R-:W-:Y:S01]  /*0560*/  IADD3 R4, PT, PT, R4, 0x10, RZ ;  /* 0x0000001004047810 */ /* 0x000fe20007ffe0ff */
[----:B--2---:R-:W-:-:S04]  /*0570*/  FFMA R29, R29, R16, R14 ;  /* 0x000000101d1d7223 */ /* 0x004fc8000000000e */
[----:B---3--:R-:W-:-:S04]  /*0580*/  FFMA R18, R22, R18, R29 ;  /* 0x0000001216127223 */ /* 0x008fc8000000001d */
[----:B----4-:R-:W-:-:S04]  /*0590*/  FFMA R17, R17, R6, R18 ;  /* 0x0000000611117223 */ /* 0x010fc80000000012 */
[----:B-----5:R-:W-:-:S04]  /*05a0*/  FFMA R28, R28, R15, R17 ;  /* 0x0000000f1c1c7223 */ /* 0x020fc80000000011 */
[----:B------:R-:W-:-:S04]  /*05b0*/  FFMA R10, R19, R10, R28 ;  /* 0x0000000a130a7223 */ /* 0x000fc8000000001c */
[----:B------:R-:W-:-:S04]  /*05c0*/  FFMA R10, R27, R20, R10 ;  /* 0x000000141b0a7223 */ /* 0x000fc8000000000a */
[----:B------:R-:W-:-:S04]  /*05d0*/  FFMA R10, R11, R7, R10 ;  /* 0x000000070b0a7223 */ /* 0x000fc8000000000a */
[----:B------:R-:W-:Y:S01]  /*05e0*/  FFMA R18, R9, R8, R10 ;  /* 0x0000000809127223 */ /* 0x000fe2000000000a */
[----:B------:R-:W-:Y:S06]  /*05f0*/  BRA.U UP0, `(.L_x_3) ;  /* 0xfffffff900dc7547 */ /* 0x000fec000b83ffff */
[----:B------:R-:W0:Y:S01]  /*0600*/  LDC.64 R4, c[0x0][0x3a0] ;  /* 0x0000e800ff047b82 */ /* 0x000e220000000a00 */
[----:B------:R-:W-:-:S04]  /*0610*/  IMAD R3, R2, R0, R3 ;  /* 0x0000000002037224 */ /* 0x000fc800078e0203 */
[----:B0-----:R-:W-:-:S05]  /*0620*/  IMAD.WIDE R2, R3, 0x4, R4 ;  /* 0x0000000403027825 */ /* 0x001fca00078e0204 */
[----:B------:R-:W-:Y:S01]  /*0630*/  STG.E desc[UR8][R2.64], R18 ;  /* 0x0000001202007986 */ /* 0x000fe2000c101908 */
[----:B------:R-:W-:Y:S05]  /*0640*/  EXIT ;  /* 0x000000000000794d */ /* 0x000fea0003800000 */
.L_x_4:
        /* <DEDUP_REMOVED lines=11> */
.L_x_6:


//--------------------- .nv.shared._Z11tiledMatMuliiiPfS_S_ --------------------------
	.section	.nv.shared._Z11tiledMatMuliiiPfS_S_,"aw",@nobits
	.sectionflags	@""
	.align	4
.nv.shared._Z11tiledMatMuliiiPfS_S_:
	.zero		3072


//--------------------- .nv.shared.reserved.0     --------------------------
	.section	.nv.shared.reserved.0,"aw",@nobits
	.weak		__nv_reservedSMEM_offset_0_alias
	.size		__nv_reservedSMEM_offset_0_alias, 0, 64
	.other		__nv_reservedSMEM_offset_0_alias,@"STO_CUDA_RESERVED_SHARED STV_DEFAULT"
__nv_reservedSMEM_offset_0_alias:
	.zero		0
	.zero		64


//--------------------- .nv.constant0._Z11tiledMatMuliiiPfS_S_ --------------------------
	.section	.nv.constant0._Z11tiledMatMuliiiPfS_S_,"a",@progbits
	.sectionflags	@""
	.align	4
.nv.constant0._Z11tiledMatMuliiiPfS_S_:
	.zero		936


//--------------------- .nv.constant0._Z11naiveMatMuliiiPfS_S_ --------------------------
	.section	.nv.constant0._Z11naiveMatMuliiiPfS_S_,"a",@progbits
	.sectionflags	@""
	.align	4
.nv.constant0._Z11naiveMatMuliiiPfS_S_:
	.zero		936


//--------------------- SYMBOLS --------------------------

	.type		.nv.reservedSmem.offset0,@object
	.size		.nv.reservedSmem.offset0,0x4
	.type		.nv.reservedSmem.cap,@object
	.size		.nv.reservedSmem.cap,0x4
